	.headerflags	@"EF_CUDA_TEXMODE_UNIFIED EF_CUDA_64BIT_ADDRESS EF_CUDA_ACCELERATORS EF_CUDA_SM90 EF_CUDA_VIRTUAL_SM(EF_CUDA_SM90)"
	.elftype	@"ET_EXEC"


//--------------------- .nv.info                  --------------------------
	.section	.nv.info,"",@"SHT_CUDA_INFO"
	.align	4


	//----- nvinfo : EIATTR_REGCOUNT
	.align		4
        /*0000*/ 	.byte	0x04, 0x2f
        /*0002*/ 	.short	(.L_3 - .L_2)
	.align		4
.L_2:
        /*0004*/ 	.word	index@(triton_poi_fused__native_batch_norm_legit_no_training_convolution_leaky_relu_23)
        /*0008*/ 	.word	0x0000001e


	//----- nvinfo : EIATTR_MIN_STACK_SIZE
	.align		4
.L_3:
        /*000c*/ 	.byte	0x04, 0x12
        /*000e*/ 	.short	(.L_5 - .L_4)
	.align		4
.L_4:
        /*0010*/ 	.word	index@(triton_poi_fused__native_batch_norm_legit_no_training_convolution_leaky_relu_23)
        /*0014*/ 	.word	0x00000000


	//----- nvinfo : EIATTR_FRAME_SIZE
	.align		4
.L_5:
        /*0018*/ 	.byte	0x04, 0x11
        /*001a*/ 	.short	(.L_7 - .L_6)
	.align		4
.L_6:
        /*001c*/ 	.word	index@(triton_poi_fused__native_batch_norm_legit_no_training_convolution_leaky_relu_23)
        /*0020*/ 	.word	0x00000000


	//----- nvinfo : EIATTR_MIN_STACK_SIZE
	.align		4
.L_7:
        /*0024*/ 	.byte	0x04, 0x12
        /*0026*/ 	.short	(.L_9 - .L_8)
	.align		4
.L_8:
        /*0028*/ 	.word	index@(triton_poi_fused__native_batch_norm_legit_no_training_convolution_leaky_relu_23)
        /*002c*/ 	.word	0x00000000
.L_9:


//--------------------- .nv.info.triton_poi_fused__native_batch_norm_legit_no_training_convolution_leaky_relu_23 --------------------------
	.section	.nv.info.triton_poi_fused__native_batch_norm_legit_no_training_convolution_leaky_relu_23,"",@"SHT_CUDA_INFO"
	.sectionflags	@""
	.align	4


	//----- nvinfo : EIATTR_CUDA_API_VERSION
	.align		4
        /*0000*/ 	.byte	0x04, 0x37
        /*0002*/ 	.short	(.L_11 - .L_10)
.L_10:
        /*0004*/ 	.word	0x0000007c


	//----- nvinfo : EIATTR_KPARAM_INFO
	.align		4
.L_11:
        /*0008*/ 	.byte	0x04, 0x17
        /*000a*/ 	.short	(.L_13 - .L_12)
.L_12:
        /*000c*/ 	.word	0x00000000
        /*0010*/ 	.short	0x0007
        /*0012*/ 	.short	0x0038
        /*0014*/ 	.byte	0x00, 0xf0, 0x11, 0x00


	//----- nvinfo : EIATTR_KPARAM_INFO
	.align		4
.L_13:
        /*0018*/ 	.byte	0x04, 0x17
        /*001a*/ 	.short	(.L_15 - .L_14)
.L_14:
        /*001c*/ 	.word	0x00000000
        /*0020*/ 	.short	0x0006
        /*0022*/ 	.short	0x0030
        /*0024*/ 	.byte	0x00, 0xf4, 0x21, 0x00


	//----- nvinfo : EIATTR_KPARAM_INFO
	.align		4
.L_15:
        /*0028*/ 	.byte	0x04, 0x17
        /*002a*/ 	.short	(.L_17 - .L_16)
.L_16:
        /*002c*/ 	.word	0x00000000
        /*0030*/ 	.short	0x0005
        /*0032*/ 	.short	0x0028
        /*0034*/ 	.byte	0x00, 0xf4, 0x21, 0x00


	//----- nvinfo : EIATTR_KPARAM_INFO
	.align		4
.L_17:
        /*0038*/ 	.byte	0x04, 0x17
        /*003a*/ 	.short	(.L_19 - .L_18)
.L_18:
        /*003c*/ 	.word	0x00000000
        /*0040*/ 	.short	0x0004
        /*0042*/ 	.short	0x0020
        /*0044*/ 	.byte	0x00, 0xf4, 0x21, 0x00


	//----- nvinfo : EIATTR_KPARAM_INFO
	.align		4
.L_19:
        /*0048*/ 	.byte	0x04, 0x17
        /*004a*/ 	.short	(.L_21 - .L_20)
.L_20:
        /*004c*/ 	.word	0x00000000
        /*0050*/ 	.short	0x0003
        /*0052*/ 	.short	0x0018
        /*0054*/ 	.byte	0x00, 0xf4, 0x21, 0x00


	//----- nvinfo : EIATTR_KPARAM_INFO
	.align		4
.L_21:
        /*0058*/ 	.byte	0x04, 0x17
        /*005a*/ 	.short	(.L_23 - .L_22)
.L_22:
        /*005c*/ 	.word	0x00000000
        /*0060*/ 	.short	0x0002
        /*0062*/ 	.short	0x0010
        /*0064*/ 	.byte	0x00, 0xf4, 0x21, 0x00


	//----- nvinfo : EIATTR_KPARAM_INFO
	.align		4
.L_23:
        /*0068*/ 	.byte	0x04, 0x17
        /*006a*/ 	.short	(.L_25 - .L_24)
.L_24:
        /*006c*/ 	.word	0x00000000
        /*0070*/ 	.short	0x0001
        /*0072*/ 	.short	0x0008
        /*0074*/ 	.byte	0x00, 0xf4, 0x21, 0x00


	//----- nvinfo : EIATTR_KPARAM_INFO
	.align		4
.L_25:
        /*0078*/ 	.byte	0x04, 0x17
        /*007a*/ 	.short	(.L_27 - .L_26)
.L_26:
        /*007c*/ 	.word	0x00000000
        /*0080*/ 	.short	0x0000
        /*0082*/ 	.short	0x0000
        /*0084*/ 	.byte	0x00, 0xf4, 0x21, 0x00


	//----- nvinfo : EIATTR_SPARSE_MMA_MASK
	.align		4
.L_27:
        /*0088*/ 	.byte	0x03, 0x50
        /*008a*/ 	.short	0x0000


	//----- nvinfo : EIATTR_MAXREG_COUNT
	.align		4
        /*008c*/ 	.byte	0x03, 0x1b
        /*008e*/ 	.short	0x00ff


	//----- nvinfo : EIATTR_EXIT_INSTR_OFFSETS
	.align		4
        /*0090*/ 	.byte	0x04, 0x1c
        /*0092*/ 	.short	(.L_29 - .L_28)


	//   ....[0]....
.L_28:
        /*0094*/ 	.word	0x00000630


	//----- nvinfo : EIATTR_REQNTID
	.align		4
.L_29:
        /*0098*/ 	.byte	0x04, 0x10
        /*009a*/ 	.short	(.L_31 - .L_30)
.L_30:
        /*009c*/ 	.word	0x00000080
        /*00a0*/ 	.word	0x00000001
        /*00a4*/ 	.word	0x00000001


	//----- nvinfo : EIATTR_CBANK_PARAM_SIZE
	.align		4
.L_31:
        /*00a8*/ 	.byte	0x03, 0x19
        /*00aa*/ 	.short	0x003c


	//----- nvinfo : EIATTR_PARAM_CBANK
	.align		4
        /*00ac*/ 	.byte	0x04, 0x0a
        /*00ae*/ 	.short	(.L_33 - .L_32)
	.align		4
.L_32:
        /*00b0*/ 	.word	index@(.nv.constant0.triton_poi_fused__native_batch_norm_legit_no_training_convolution_leaky_relu_23)
        /*00b4*/ 	.short	0x0210
        /*00b6*/ 	.short	0x003c


	//----- nvinfo : EIATTR_SW_WAR
	.align		4
.L_33:
        /*00b8*/ 	.byte	0x04, 0x36
        /*00ba*/ 	.short	(.L_35 - .L_34)
.L_34:
        /*00bc*/ 	.word	0x00000008
.L_35:


//--------------------- .nv.callgraph             --------------------------
	.section	.nv.callgraph,"",@"SHT_CUDA_CALLGRAPH"
	.align	4
	.sectionentsize	8
	.align		4
        /*0000*/ 	.word	0x00000000
	.align		4
        /*0004*/ 	.word	0xffffffff
	.align		4
        /*0008*/ 	.word	0x00000000
	.align		4
        /*000c*/ 	.word	0xfffffffe
	.align		4
        /*0010*/ 	.word	0x00000000
	.align		4
        /*0014*/ 	.word	0xfffffffd
	.align		4
        /*0018*/ 	.word	0x00000000
	.align		4
        /*001c*/ 	.word	0xfffffffc


//--------------------- .nv.constant4             --------------------------
	.section	.nv.constant4,"a",@progbits
	.align	8
	.align		8
.nv.constant4:
        /*0000*/ 	.dword	_$_str
	.align		8
        /*0008*/ 	.dword	_$_str_$_2


//--------------------- .text.triton_poi_fused__native_batch_norm_legit_no_training_convolution_leaky_relu_23 --------------------------
	.section	.text.triton_poi_fused__native_batch_norm_legit_no_training_convolution_leaky_relu_23,"ax",@progbits
	.align	128
        .global         triton_poi_fused__native_batch_norm_legit_no_training_convolution_leaky_relu_23
        .type           triton_poi_fused__native_batch_norm_legit_no_training_convolution_leaky_relu_23,@function
        .size           triton_poi_fused__native_batch_norm_legit_no_training_convolution_leaky_relu_23,(.L_x_1 - triton_poi_fused__native_batch_norm_legit_no_training_convolution_leaky_relu_23)
        .other          triton_poi_fused__native_batch_norm_legit_no_training_convolution_leaky_relu_23,@"STO_CUDA_ENTRY STV_DEFAULT"
triton_poi_fused__native_batch_norm_legit_no_training_convolution_leaky_relu_23:
.text.triton_poi_fused__native_batch_norm_legit_no_training_convolution_leaky_relu_23:
[----:B------:R-:W-:Y:S01]  /*0000*/  LDC R1, c[0x0][0x28] ;  /* 0x00000a00ff017b82 */ /* 0x000fe20000000800 */
[----:B------:R-:W1:Y:S07]  /*0010*/  S2R R0, SR_TID.X ;  /* 0x0000000000007919 */ /* 0x000e6e0000002100 */
[----:B------:R-:W2:Y:S01]  /*0020*/  LDC.64 R4, c[0x0][0x230] ;  /* 0x00008c00ff047b82 */ /* 0x000ea20000000a00 */
[----:B------:R-:W-:Y:S01]  /*0030*/  ULDC.64 UR4, c[0x0][0x208] ;  /* 0x0000820000047ab9 */ /* 0x000fe20000000a00 */
[----:B------:R-:W3:Y:S01]  /*0040*/  S2R R7, SR_CTAID.X ;  /* 0x0000000000077919 */ /* 0x000ee20000002500 */
[----:B------:R-:W-:-:S05]  /*0050*/  HFMA2.MMA R18, -RZ, RZ, 1.625, 0 ;  /* 0x3e800000ff127435 */ /* 0x000fca00000001ff */
[----:B------:R-:W4:Y:S08]  /*0060*/  LDC.64 R8, c[0x0][0x220] ;  /* 0x00008800ff087b82 */ /* 0x000f300000000a00 */
[----:B------:R-:W5:Y:S08]  /*0070*/  LDC.64 R26, c[0x0][0x210] ;  /* 0x00008400ff1a7b82 */ /* 0x000f700000000a00 */
[----:B------:R-:W5:Y:S01]  /*0080*/  LDC.64 R12, c[0x0][0x228] ;  /* 0x00008a00ff0c7b82 */ /* 0x000f620000000a00 */
[----:B-1----:R-:W-:-:S07]  /*0090*/  SHF.L.U32 R0, R0, 0x2, RZ ;  /* 0x0000000200007819 */ /* 0x002fce00000006ff */
[----:B------:R-:W1:Y:S01]  /*00a0*/  LDC.64 R16, c[0x0][0x238] ;  /* 0x00008e00ff107b82 */ /* 0x000e620000000a00 */
[----:B---3--:R-:W-:Y:S02]  /*00b0*/  SHF.R.S32.HI R3, RZ, 0x16, R7 ;  /* 0x00000016ff037819 */ /* 0x008fe40000011407 */
[----:B------:R-:W-:Y:S02]  /*00c0*/  LOP3.LUT R0, R0, 0x1fc, RZ, 0xc0, !PT ;  /* 0x000001fc00007812 */ /* 0x000fe400078ec0ff */
[----:B------:R-:W-:-:S03]  /*00d0*/  SGXT R3, R3, 0x1 ;  /* 0x000000010303781a */ /* 0x000fc60000000200 */
[----:B------:R-:W3:Y:S01]  /*00e0*/  LDC.64 R20, c[0x0][0x240] ;  /* 0x00009000ff147b82 */ /* 0x000ee20000000a00 */
[----:B------:R-:W-:-:S04]  /*00f0*/  LEA R0, R7, R0, 0x9 ;  /* 0x0000000007007211 */ /* 0x000fc800078e48ff */
[----:B------:R-:W-:-:S04]  /*0100*/  LEA.HI R3, R3, R0, RZ, 0x8 ;  /* 0x0000000003037211 */ /* 0x000fc800078f40ff */
[----:B------:R-:W-:-:S04]  /*0110*/  LOP3.LUT R3, R3, 0xffffff00, RZ, 0xc0, !PT ;  /* 0xffffff0003037812 */ /* 0x000fc800078ec0ff */
[----:B------:R-:W-:-:S05]  /*0120*/  IADD3 R23, R0, -R3, RZ ;  /* 0x8000000300177210 */ /* 0x000fca0007ffe0ff */
[----:B--2---:R-:W-:-:S06]  /*0130*/  IMAD.WIDE R4, R23, 0x4, R4 ;  /* 0x0000000417047825 */ /* 0x004fcc00078e0204 */
[----:B------:R-:W2:Y:S01]  /*0140*/  LDG.E.EL.128 R4, desc[UR4][R4.64] ;  /* 0x0000000404047981 */ /* 0x000ea2000c2e1d00 */
[----:B----4-:R-:W-:-:S04]  /*0150*/  IMAD.WIDE R8, R23, 0x4, R8 ;  /* 0x0000000417087825 */ /* 0x010fc800078e0208 */
[----:B-----5:R-:W-:Y:S02]  /*0160*/  IMAD.WIDE R26, R0, 0x4, R26 ;  /* 0x00000004001a7825 */ /* 0x020fe400078e021a */
[----:B------:R-:W4:Y:S02]  /*0170*/  LDG.E.EL.128 R8, desc[UR4][R8.64] ;  /* 0x0000000408087981 */ /* 0x000f24000c2e1d00 */
[----:B0-----:R-:W-:-:S04]  /*0180*/  IMAD.WIDE R12, R23, 0x4, R12 ;  /* 0x00000004170c7825 */ /* 0x001fc800078e020c */
[----:B-1----:R-:W-:-:S04]  /*0190*/  IMAD.WIDE R16, R23, 0x4, R16 ;  /* 0x0000000417107825 */ /* 0x002fc800078e0210 */
[----:B---3--:R-:W-:-:S04]  /*01a0*/  IMAD.WIDE R20, R23, 0x4, R20 ;  /* 0x0000000417147825 */ /* 0x008fc800078e0214 */
[----:B--2---:R-:W-:Y:S01]  /*01b0*/  FADD R2, R4, 0.0010000000474974513054 ;  /* 0x3a83126f04027421 */ /* 0x004fe20000000000 */
[----:B------:R-:W-:Y:S01]  /*01c0*/  FADD R3, R5, 0.0010000000474974513054 ;  /* 0x3a83126f05037421 */ /* 0x000fe20000000000 */
[----:B------:R-:W-:Y:S01]  /*01d0*/  FADD R6, R6, 0.0010000000474974513054 ;  /* 0x3a83126f06067421 */ /* 0x000fe20000000000 */
[----:B------:R-:W-:-:S03]  /*01e0*/  FADD R7, R7, 0.0010000000474974513054 ;  /* 0x3a83126f07077421 */ /* 0x000fc60000000000 */
[----:B------:R-:W0:Y:S08]  /*01f0*/  MUFU.SQRT R2, R2 ;  /* 0x0000000200027308 */ /* 0x000e300000002000 */
[----:B------:R-:W1:Y:S01]  /*0200*/  MUFU.SQRT R3, R3 ;  /* 0x0000000300037308 */ /* 0x000e620000002000 */
[----:B0-----:R-:W-:-:S07]  /*0210*/  FSETP.GT.AND P6, PT, R2, 8.50705917302346158658e+37, PT ;  /* 0x7e8000000200780b */ /* 0x001fce0003fc4000 */
[----:B------:R-:W0:Y:S01]  /*0220*/  MUFU.SQRT R24, R6 ;  /* 0x0000000600187308 */ /* 0x000e220000002000 */
[----:B------:R-:W-:Y:S02]  /*0230*/  FSETP.GEU.AND P5, PT, R2, 1.175494350822287508e-38, PT ;  /* 0x008000000200780b */ /* 0x000fe40003fae000 */
[----:B------:R-:W-:Y:S02]  /*0240*/  FSEL R5, R18, 1, P6 ;  /* 0x3f80000012057808 */ /* 0x000fe40003000000 */
[----:B-1----:R-:W-:-:S03]  /*0250*/  FSETP.GT.AND P4, PT, R3, 8.50705917302346158658e+37, PT ;  /* 0x7e8000000300780b */ /* 0x002fc60003f84000 */
[----:B------:R-:W1:Y:S01]  /*0260*/  MUFU.SQRT R22, R7 ;  /* 0x0000000700167308 */ /* 0x000e620000002000 */
[----:B------:R-:W-:Y:S02]  /*0270*/  FSETP.GEU.AND P3, PT, R3, 1.175494350822287508e-38, PT ;  /* 0x008000000300780b */ /* 0x000fe40003f6e000 */
[----:B------:R-:W-:Y:S01]  /*0280*/  FSEL R14, R18, 1, P4 ;  /* 0x3f800000120e7808 */ /* 0x000fe20002000000 */
[----:B------:R-:W-:Y:S02]  /*0290*/  @P6 FMUL R2, R2, 0.25 ;  /* 0x3e80000002026820 */ /* 0x000fe40000400000 */
[----:B------:R-:W-:Y:S01]  /*02a0*/  @!P5 FMUL R5, R5, 16777216 ;  /* 0x4b8000000505d820 */ /* 0x000fe20000400000 */
[----:B0-----:R-:W-:Y:S01]  /*02b0*/  FSETP.GT.AND P2, PT, R24, 8.50705917302346158658e+37, PT ;  /* 0x7e8000001800780b */ /* 0x001fe20003f44000 */
[----:B------:R-:W-:Y:S01]  /*02c0*/  @!P5 FMUL R2, R2, 16777216 ;  /* 0x4b8000000202d820 */ /* 0x000fe20000400000 */
[----:B------:R-:W-:Y:S01]  /*02d0*/  FSETP.GEU.AND P0, PT, R24, 1.175494350822287508e-38, PT ;  /* 0x008000001800780b */ /* 0x000fe20003f0e000 */
[----:B------:R-:W-:-:S04]  /*02e0*/  @P4 FMUL R3, R3, 0.25 ;  /* 0x3e80000003034820 */ /* 0x000fc80000400000 */
[----:B------:R-:W0:Y:S01]  /*02f0*/  MUFU.RCP R2, R2 ;  /* 0x0000000200027308 */ /* 0x000e220000001000 */
[C---:B-1----:R-:W-:Y:S01]  /*0300*/  FSETP.GT.AND P1, PT, R22.reuse, 8.50705917302346158658e+37, PT ;  /* 0x7e8000001600780b */ /* 0x042fe20003f24000 */
[----:B------:R-:W-:Y:S01]  /*0310*/  @!P3 FMUL R3, R3, 16777216 ;  /* 0x4b8000000303b820 */ /* 0x000fe20000400000 */
[----:B------:R-:W-:-:S03]  /*0320*/  FSETP.GEU.AND P6, PT, R22, 1.175494350822287508e-38, PT ;  /* 0x008000001600780b */ /* 0x000fc60003fce000 */
[----:B------:R-:W-:Y:S02]  /*0330*/  @P2 FMUL R24, R24, 0.25 ;  /* 0x3e80000018182820 */ /* 0x000fe40000400000 */
[----:B------:R-:W1:Y:S02]  /*0340*/  MUFU.RCP R3, R3 ;  /* 0x0000000300037308 */ /* 0x000e640000001000 */
[----:B------:R-:W-:-:S04]  /*0350*/  @!P0 FMUL R24, R24, 16777216 ;  /* 0x4b80000018188820 */ /* 0x000fc80000400000 */
[----:B------:R-:W-:Y:S01]  /*0360*/  @P1 FMUL R22, R22, 0.25 ;  /* 0x3e80000016161820 */ /* 0x000fe20000400000 */
[----:B------:R-:W-:Y:S01]  /*0370*/  @!P3 FMUL R14, R14, 16777216 ;  /* 0x4b8000000e0eb820 */ /* 0x000fe20000400000 */
[----:B------:R-:W2:Y:S01]  /*0380*/  MUFU.RCP R24, R24 ;  /* 0x0000001800187308 */ /* 0x000ea20000001000 */
[----:B0-----:R-:W-:Y:S01]  /*0390*/  FMUL R2, R2, R5 ;  /* 0x0000000502027220 */ /* 0x001fe20000400000 */
[----:B------:R-:W-:Y:S01]  /*03a0*/  @!P6 FMUL R22, R22, 16777216 ;  /* 0x4b8000001616e820 */ /* 0x000fe20000400000 */
[----:B------:R-:W4:Y:S01]  /*03b0*/  LDG.E.128 R4, desc[UR4][R26.64] ;  /* 0x000000041a047981 */ /* 0x000f22000c1e1d00 */
[----:B------:R-:W-:-:S04]  /*03c0*/  FSEL R19, R18, 1, P2 ;  /* 0x3f80000012137808 */ /* 0x000fc80001000000 */
[----:B------:R0:W3:Y:S01]  /*03d0*/  MUFU.RCP R25, R22 ;  /* 0x0000001600197308 */ /* 0x0000e20000001000 */
[----:B-1----:R-:W-:Y:S01]  /*03e0*/  FMUL R3, R3, R14 ;  /* 0x0000000e03037220 */ /* 0x002fe20000400000 */
[----:B------:R-:W-:Y:S01]  /*03f0*/  FSEL R18, R18, 1, P1 ;  /* 0x3f80000012127808 */ /* 0x000fe20000800000 */
[----:B------:R-:W5:Y:S01]  /*0400*/  LDG.E.EL.128 R12, desc[UR4][R12.64] ;  /* 0x000000040c0c7981 */ /* 0x000f62000c2e1d00 */
[----:B------:R-:W-:-:S03]  /*0410*/  @!P0 FMUL R19, R19, 16777216 ;  /* 0x4b80000013138820 */ /* 0x000fc60000400000 */
[----:B------:R-:W-:Y:S01]  /*0420*/  @!P6 FMUL R18, R18, 16777216 ;  /* 0x4b8000001212e820 */ /* 0x000fe20000400000 */
[----:B--2---:R-:W-:Y:S01]  /*0430*/  FMUL R24, R24, R19 ;  /* 0x0000001318187220 */ /* 0x004fe20000400000 */
[----:B0-----:R-:W2:Y:S02]  /*0440*/  LDG.E.EL.128 R20, desc[UR4][R20.64] ;  /* 0x0000000414147981 */ /* 0x001ea4000c2e1d00 */
[----:B---3--:R-:W-:Y:S02]  /*0450*/  FMUL R25, R25, R18 ;  /* 0x0000001219197220 */ /* 0x008fe40000400000 */
[----:B------:R-:W2:Y:S01]  /*0460*/  LDG.E.EL.128 R16, desc[UR4][R16.64] ;  /* 0x0000000410107981 */ /* 0x000ea2000c2e1d00 */
[----:B----4-:R-:W-:Y:S01]  /*0470*/  FADD R7, R7, R11 ;  /* 0x0000000b07077221 */ /* 0x010fe20000000000 */
[----:B------:R-:W-:Y:S01]  /*0480*/  FADD R6, R6, R10 ;  /* 0x0000000a06067221 */ /* 0x000fe20000000000 */
[----:B------:R-:W-:Y:S01]  /*0490*/  FADD R5, R5, R9 ;  /* 0x0000000905057221 */ /* 0x000fe20000000000 */
[----:B------:R-:W-:-:S02]  /*04a0*/  FADD R4, R4, R8 ;  /* 0x0000000804047221 */ /* 0x000fc40000000000 */
[----:B------:R-:W0:Y:S01]  /*04b0*/  LDC.64 R8, c[0x0][0x218] ;  /* 0x00008600ff087b82 */ /* 0x000e220000000a00 */
[----:B-----5:R-:W-:Y:S01]  /*04c0*/  FADD R10, -R15, R7 ;  /* 0x000000070f0a7221 */ /* 0x020fe20000000100 */
[----:B------:R-:W-:Y:S01]  /*04d0*/  FADD R15, -R14, R6 ;  /* 0x000000060e0f7221 */ /* 0x000fe20000000100 */
[----:B------:R-:W-:Y:S01]  /*04e0*/  FADD R14, -R13, R5 ;  /* 0x000000050d0e7221 */ /* 0x000fe20000000100 */
[----:B------:R-:W-:Y:S01]  /*04f0*/  FADD R11, -R12, R4 ;  /* 0x000000040c0b7221 */ /* 0x000fe20000000100 */
[----:B------:R-:W-:Y:S01]  /*0500*/  FMUL R10, R25, R10 ;  /* 0x0000000a190a7220 */ /* 0x000fe20000400000 */
[----:B------:R-:W-:Y:S01]  /*0510*/  FMUL R15, R24, R15 ;  /* 0x0000000f180f7220 */ /* 0x000fe20000400000 */
[----:B------:R-:W-:Y:S01]  /*0520*/  FMUL R14, R3, R14 ;  /* 0x0000000e030e7220 */ /* 0x000fe20000400000 */
[----:B------:R-:W-:Y:S01]  /*0530*/  FMUL R11, R2, R11 ;  /* 0x0000000b020b7220 */ /* 0x000fe20000400000 */
[----:B--2---:R-:W-:Y:S01]  /*0540*/  FFMA R19, R19, R10, R23 ;  /* 0x0000000a13137223 */ /* 0x004fe20000000017 */
[----:B------:R-:W-:Y:S01]  /*0550*/  FFMA R18, R18, R15, R22 ;  /* 0x0000000f12127223 */ /* 0x000fe20000000016 */
[----:B------:R-:W-:Y:S01]  /*0560*/  FFMA R17, R17, R14, R21 ;  /* 0x0000000e11117223 */ /* 0x000fe20000000015 */
[----:B------:R-:W-:-:S02]  /*0570*/  FFMA R16, R16, R11, R20 ;  /* 0x0000000b10107223 */ /* 0x000fc40000000014 */
[----:B------:R-:W-:Y:S02]  /*0580*/  FSETP.GT.AND P0, PT, R19, RZ, PT ;  /* 0x000000ff1300720b */ /* 0x000fe40003f04000 */
[----:B------:R-:W-:Y:S02]  /*0590*/  FSETP.GT.AND P1, PT, R18, RZ, PT ;  /* 0x000000ff1200720b */ /* 0x000fe40003f24000 */
[----:B------:R-:W-:Y:S02]  /*05a0*/  FSETP.GT.AND P2, PT, R17, RZ, PT ;  /* 0x000000ff1100720b */ /* 0x000fe40003f44000 */
[----:B------:R-:W-:Y:S01]  /*05b0*/  FSETP.GT.AND P3, PT, R16, RZ, PT ;  /* 0x000000ff1000720b */ /* 0x000fe20003f64000 */
[----:B0-----:R-:W-:Y:S01]  /*05c0*/  IMAD.WIDE R8, R0, 0x4, R8 ;  /* 0x0000000400087825 */ /* 0x001fe200078e0208 */
[----:B------:R-:W-:Y:S05]  /*05d0*/  STG.E.128 desc[UR4][R26.64], R4 ;  /* 0x000000041a007986 */ /* 0x000fea000c101d04 */
[----:B------:R-:W-:-:S02]  /*05e0*/  @!P0 FMUL R19, R19, 0.10000000149011611938 ;  /* 0x3dcccccd13138820 */ /* 0x000fc40000400000 */
[----:B------:R-:W-:Y:S02]  /*05f0*/  @!P1 FMUL R18, R18, 0.10000000149011611938 ;  /* 0x3dcccccd12129820 */ /* 0x000fe40000400000 */
[----:B------:R-:W-:Y:S02]  /*0600*/  @!P2 FMUL R17, R17, 0.10000000149011611938 ;  /* 0x3dcccccd1111a820 */ /* 0x000fe40000400000 */
[----:B------:R-:W-:-:S05]  /*0610*/  @!P3 FMUL R16, R16, 0.10000000149011611938 ;  /* 0x3dcccccd1010b820 */ /* 0x000fca0000400000 */
[----:B------:R-:W-:Y:S01]  /*0620*/  STG.E.128 desc[UR4][R8.64], R16 ;  /* 0x0000001008007986 */ /* 0x000fe2000c101d04 */
[----:B------:R-:W-:Y:S05]  /*0630*/  EXIT ;  /* 0x000000000000794d */ /* 0x000fea0003800000 */
.L_x_0:
[----:B------:R-:W-:-:S00]  /*0640*/  BRA `(.L_x_0) ;  /* 0xfffffffc00fc7947 */ /* 0x000fc0000383ffff */
[----:B------:R-:W-:-:S00]  /*0650*/  NOP ;  /* 0x0000000000007918 */ /* 0x000fc00000000000 */
        /* <DEDUP_REMOVED lines=10> */
.L_x_1:


//--------------------- .nv.global.init           --------------------------
	.section	.nv.global.init,"aw",@progbits
.nv.global.init:
	.type		_$_str,@object
	.size		_$_str,(_$_str_$_2 - _$_str)
_$_str:
        /*0000*/ 	.byte	0x5f, 0x5f, 0x43, 0x55, 0x44, 0x41, 0x5f, 0x46, 0x54, 0x5a, 0x00
	.type		_$_str_$_2,@object
	.size		_$_str_$_2,(.L_1 - _$_str_$_2)
_$_str_$_2:
        /*000b*/ 	.byte	0x5f, 0x5f, 0x43, 0x55, 0x44, 0x41, 0x5f, 0x50, 0x52, 0x45, 0x43, 0x5f, 0x53, 0x51, 0x52, 0x54
        /*001b*/ 	.byte	0x00
.L_1:


//--------------------- .nv.constant0.triton_poi_fused__native_batch_norm_legit_no_training_convolution_leaky_relu_23 --------------------------
	.section	.nv.constant0.triton_poi_fused__native_batch_norm_legit_no_training_convolution_leaky_relu_23,"a",@progbits
	.sectionflags	@""
	.align	4
.nv.constant0.triton_poi_fused__native_batch_norm_legit_no_training_convolution_leaky_relu_23:
	.zero		588
